//
// Generated by NVIDIA NVVM Compiler
//
// Compiler Build ID: CL-36424714
// Cuda compilation tools, release 13.0, V13.0.88
// Based on NVVM 20.0.0
//

.version 9.0
.target sm_100
.address_size 64

	// .globl	_Z19calculateDifferencePiPfS_i
// _ZZ19calculateDifferencePiPfS_iE12s_diffSquare has been demoted

.visible .entry _Z19calculateDifferencePiPfS_i(
	.param .u64 .ptr .align 1 _Z19calculateDifferencePiPfS_i_param_0,
	.param .u64 .ptr .align 1 _Z19calculateDifferencePiPfS_i_param_1,
	.param .u64 .ptr .align 1 _Z19calculateDifferencePiPfS_i_param_2,
	.param .u32 _Z19calculateDifferencePiPfS_i_param_3
)
{
	.reg .pred 	%p<2>;
	.reg .b32 	%r<16>;
	.reg .b32 	%f<3>;
	.reg .b64 	%rd<13>;
	// demoted variable
	.shared .align 4 .u32 _ZZ19calculateDifferencePiPfS_iE12s_diffSquare;
	ld.param.u64 	%rd2, [_Z19calculateDifferencePiPfS_i_param_0];
	ld.param.u64 	%rd1, [_Z19calculateDifferencePiPfS_i_param_1];
	ld.param.u64 	%rd3, [_Z19calculateDifferencePiPfS_i_param_2];
	ld.param.u32 	%r2, [_Z19calculateDifferencePiPfS_i_param_3];
	cvta.to.global.u64 	%rd4, %rd2;
	cvta.to.global.u64 	%rd5, %rd3;
	mov.b32 	%r3, 0;
	st.shared.u32 	[_ZZ19calculateDifferencePiPfS_iE12s_diffSquare], %r3;
	bar.sync 	0;
	shl.b32 	%r4, %r2, 4;
	mov.u32 	%r5, %tid.x;
	add.s32 	%r6, %r4, %r5;
	mul.wide.u32 	%rd6, %r6, 4;
	add.s64 	%rd7, %rd5, %rd6;
	ld.global.u32 	%r7, [%rd7];
	mov.u32 	%r1, %ctaid.x;
	shl.b32 	%r8, %r1, 4;
	add.s32 	%r9, %r8, %r5;
	mul.wide.u32 	%rd8, %r9, 4;
	add.s64 	%rd9, %rd4, %rd8;
	ld.global.u32 	%r10, [%rd9];
	sub.s32 	%r11, %r7, %r10;
	mul.lo.s32 	%r12, %r11, %r11;
	atom.shared.add.u32 	%r13, [_ZZ19calculateDifferencePiPfS_iE12s_diffSquare], %r12;
	bar.sync 	0;
	and.b32  	%r14, %r5, 15;
	setp.ne.s32 	%p1, %r14, 0;
	@%p1 bra 	$L__BB0_2;
	cvta.to.global.u64 	%rd10, %rd1;
	ld.shared.u32 	%r15, [_ZZ19calculateDifferencePiPfS_iE12s_diffSquare];
	cvt.rn.f32.u32 	%f1, %r15;
	sqrt.rn.f32 	%f2, %f1;
	mul.wide.u32 	%rd11, %r1, 4;
	add.s64 	%rd12, %rd10, %rd11;
	st.global.f32 	[%rd12], %f2;
$L__BB0_2:
	ret;

}


// ===== COMPILED SASS (sm_100) =====

	.target	sm_100

	.elftype	@"ET_EXEC"


//--------------------- .note.nv.tkinfo           --------------------------
	.section	.note.nv.tkinfo,"",@"SHT_NOTE"
	.sectionflags	@"SHF_NOTE_NV_TKINFO"
	.tkinfo
        /*0018*/ 	.word	0x00000002
        /*0030*/ 	.string	""
        /*0030*/ 	.string	"ptxas"
        /*0030*/ 	.string	"Cuda compilation tools, release 13.0, V13.0.88"
        /*0030*/ 	.string	"Build cuda_13.0.r13.0/compiler.36424714_0"
        /*0030*/ 	.string	"-arch sm_100 -m 64 "



//--------------------- .note.nv.cuinfo           --------------------------
	.section	.note.nv.cuinfo,"",@"SHT_NOTE"
	.sectionflags	@"SHF_NOTE_NV_CUINFO"
        /*0018*/ 	.short	0x0002
        /*001a*/ 	.short	0x0064
        /*001c*/ 	.short	0x0082
	.zero		2


//--------------------- .nv.info                  --------------------------
	.section	.nv.info,"",@"SHT_CUDA_INFO"
	.align	4


	//----- nvinfo : EIATTR_REGCOUNT
	.align		4
        /*0000*/ 	.byte	0x04, 0x2f
        /*0002*/ 	.short	(.L_1 - .L_0)
	.align		4
.L_0:
        /*0004*/ 	.word	index@(_Z19calculateDifferencePiPfS_i)
        /*0008*/ 	.word	0x0000000e


	//----- nvinfo : EIATTR_FRAME_SIZE
	.align		4
.L_1:
        /*000c*/ 	.byte	0x04, 0x11
        /*000e*/ 	.short	(.L_3 - .L_2)
	.align		4
.L_2:
        /*0010*/ 	.word	index@($__internal_0_$__cuda_sm20_sqrt_rn_f32_slowpath)
        /*0014*/ 	.word	0x00000000


	//----- nvinfo : EIATTR_FRAME_SIZE
	.align		4
.L_3:
        /*0018*/ 	.byte	0x04, 0x11
        /*001a*/ 	.short	(.L_5 - .L_4)
	.align		4
.L_4:
        /*001c*/ 	.word	index@(_Z19calculateDifferencePiPfS_i)
        /*0020*/ 	.word	0x00000000


	//----- nvinfo : EIATTR_MIN_STACK_SIZE
	.align		4
.L_5:
        /*0024*/ 	.byte	0x04, 0x12
        /*0026*/ 	.short	(.L_7 - .L_6)
	.align		4
.L_6:
        /*0028*/ 	.word	index@(_Z19calculateDifferencePiPfS_i)
        /*002c*/ 	.word	0x00000000
.L_7:


//--------------------- .nv.compat                --------------------------
	.section	.nv.compat,"",@"SHT_CUDA_COMPAT_INFO"
	.align	4
        /*0000*/ 	.byte	0x02, 0x09, 0x00, 0x00, 0x02, 0x02, 0x01, 0x00, 0x02, 0x05, 0x05, 0x00, 0x03, 0x07, 0x01, 0x01
        /*0010*/ 	.byte	0x02, 0x03, 0x00, 0x00, 0x02, 0x06, 0x01, 0x00, 0x04, 0x0b, 0x08, 0x00, 0x01, 0x00, 0x00, 0x00
        /*0020*/ 	.byte	0x00, 0x00, 0x00, 0x00


//--------------------- .nv.info._Z19calculateDifferencePiPfS_i --------------------------
	.section	.nv.info._Z19calculateDifferencePiPfS_i,"",@"SHT_CUDA_INFO"
	.sectionflags	@""
	.align	4


	//----- nvinfo : EIATTR_CUDA_API_VERSION
	.align		4
        /*0000*/ 	.byte	0x04, 0x37
        /*0002*/ 	.short	(.L_9 - .L_8)
.L_8:
        /*0004*/ 	.word	0x00000082


	//----- nvinfo : EIATTR_KPARAM_INFO
	.align		4
.L_9:
        /*0008*/ 	.byte	0x04, 0x17
        /*000a*/ 	.short	(.L_11 - .L_10)
.L_10:
        /*000c*/ 	.word	0x00000000
        /*0010*/ 	.short	0x0003
        /*0012*/ 	.short	0x0018
        /*0014*/ 	.byte	0x00, 0xf0, 0x11, 0x00


	//----- nvinfo : EIATTR_KPARAM_INFO
	.align		4
.L_11:
        /*0018*/ 	.byte	0x04, 0x17
        /*001a*/ 	.short	(.L_13 - .L_12)
.L_12:
        /*001c*/ 	.word	0x00000000
        /*0020*/ 	.short	0x0002
        /*0022*/ 	.short	0x0010
        /*0024*/ 	.byte	0x00, 0xf5, 0x21, 0x00


	//----- nvinfo : EIATTR_KPARAM_INFO
	.align		4
.L_13:
        /*0028*/ 	.byte	0x04, 0x17
        /*002a*/ 	.short	(.L_15 - .L_14)
.L_14:
        /*002c*/ 	.word	0x00000000
        /*0030*/ 	.short	0x0001
        /*0032*/ 	.short	0x0008
        /*0034*/ 	.byte	0x00, 0xf5, 0x21, 0x00


	//----- nvinfo : EIATTR_KPARAM_INFO
	.align		4
.L_15:
        /*0038*/ 	.byte	0x04, 0x17
        /*003a*/ 	.short	(.L_17 - .L_16)
.L_16:
        /*003c*/ 	.word	0x00000000
        /*0040*/ 	.short	0x0000
        /*0042*/ 	.short	0x0000
        /*0044*/ 	.byte	0x00, 0xf5, 0x21, 0x00


	//----- nvinfo : EIATTR_SPARSE_MMA_MASK
	.align		4
.L_17:
        /*0048*/ 	.byte	0x03, 0x50
        /*004a*/ 	.short	0x0000


	//----- nvinfo : EIATTR_MAXREG_COUNT
	.align		4
        /*004c*/ 	.byte	0x03, 0x1b
        /*004e*/ 	.short	0x00ff


	//----- nvinfo : EIATTR_NUM_BARRIERS
	.align		4
        /*0050*/ 	.byte	0x02, 0x4c
        /*0052*/ 	.byte	0x01
	.zero		1


	//----- nvinfo : EIATTR_MERCURY_ISA_VERSION
	.align		4
        /*0054*/ 	.byte	0x03, 0x5f
        /*0056*/ 	.short	0x0101


	//----- nvinfo : EIATTR_INT_WARP_WIDE_INSTR_OFFSETS
	.align		4
        /*0058*/ 	.byte	0x04, 0x31
        /*005a*/ 	.short	(.L_19 - .L_18)


	//   ....[0]....
.L_18:
        /*005c*/ 	.word	0x00000120


	//   ....[1]....
        /*0060*/ 	.word	0x00000190


	//----- nvinfo : EIATTR_VRC_CTA_INIT_COUNT
	.align		4
.L_19:
        /*0064*/ 	.byte	0x02, 0x4a
	.zero		1
	.zero		1


	//----- nvinfo : EIATTR_EXIT_INSTR_OFFSETS
	.align		4
        /*0068*/ 	.byte	0x04, 0x1c
        /*006a*/ 	.short	(.L_21 - .L_20)


	//   ....[0]....
.L_20:
        /*006c*/ 	.word	0x000001d0


	//   ....[1]....
        /*0070*/ 	.word	0x000002f0


	//----- nvinfo : EIATTR_CRS_STACK_SIZE
	.align		4
.L_21:
        /*0074*/ 	.byte	0x04, 0x1e
        /*0076*/ 	.short	(.L_23 - .L_22)
.L_22:
        /*0078*/ 	.word	0x00000000


	//----- nvinfo : EIATTR_CBANK_PARAM_SIZE
	.align		4
.L_23:
        /*007c*/ 	.byte	0x03, 0x19
        /*007e*/ 	.short	0x001c


	//----- nvinfo : EIATTR_PARAM_CBANK
	.align		4
        /*0080*/ 	.byte	0x04, 0x0a
        /*0082*/ 	.short	(.L_25 - .L_24)
	.align		4
.L_24:
        /*0084*/ 	.word	index@(.nv.constant0._Z19calculateDifferencePiPfS_i)
        /*0088*/ 	.short	0x0380
        /*008a*/ 	.short	0x001c


	//----- nvinfo : EIATTR_SW_WAR
	.align		4
.L_25:
        /*008c*/ 	.byte	0x04, 0x36
        /*008e*/ 	.short	(.L_27 - .L_26)
.L_26:
        /*0090*/ 	.word	0x00000008
.L_27:


//--------------------- .nv.callgraph             --------------------------
	.section	.nv.callgraph,"",@"SHT_CUDA_CALLGRAPH"
	.align	4
	.sectionentsize	8
	.align		4
        /*0000*/ 	.word	0x00000000
	.align		4
        /*0004*/ 	.word	0xffffffff
	.align		4
        /*0008*/ 	.word	0x00000000
	.align		4
        /*000c*/ 	.word	0xfffffffe
	.align		4
        /*0010*/ 	.word	0x00000000
	.align		4
        /*0014*/ 	.word	0xfffffffd
	.align		4
        /*0018*/ 	.word	0x00000000
	.align		4
        /*001c*/ 	.word	0xfffffffc


//--------------------- .text._Z19calculateDifferencePiPfS_i --------------------------
	.section	.text._Z19calculateDifferencePiPfS_i,"ax",@progbits
	.align	128
        .global         _Z19calculateDifferencePiPfS_i
        .type           _Z19calculateDifferencePiPfS_i,@function
        .size           _Z19calculateDifferencePiPfS_i,(.L_x_4 - _Z19calculateDifferencePiPfS_i)
        .other          _Z19calculateDifferencePiPfS_i,@"STO_CUDA_ENTRY STV_DEFAULT"
_Z19calculateDifferencePiPfS_i:
.text._Z19calculateDifferencePiPfS_i:
[----:B------:R-:W-:Y:S08]  /*0000*/  LDC R1, c[0x0][0x37c] ;  /* 0x0000df00ff017b82 */ /* 0x000ff00000000800 */
[----:B------:R-:W0:Y:S01]  /*0010*/  S2UR UR5, SR_CgaCtaId ;  /* 0x00000000000579c3 */ /* 0x000e220000008800 */
[----:B------:R-:W1:Y:S01]  /*0020*/  S2R R11, SR_TID.X ;  /* 0x00000000000b7919 */ /* 0x000e620000002100 */
[----:B------:R-:W-:Y:S01]  /*0030*/  UMOV UR4, 0x400 ;  /* 0x0000040000047882 */ /* 0x000fe20000000000 */
[----:B------:R-:W2:Y:S01]  /*0040*/  LDCU.64 UR6, c[0x0][0x358] ;  /* 0x00006b00ff0677ac */ /* 0x000ea20008000a00 */
[----:B------:R-:W3:Y:S04]  /*0050*/  S2R R2, SR_CTAID.X ;  /* 0x0000000000027919 */ /* 0x000ee80000002500 */
[----:B------:R-:W1:Y:S08]  /*0060*/  LDC R0, c[0x0][0x398] ;  /* 0x0000e600ff007b82 */ /* 0x000e700000000800 */
[----:B------:R-:W4:Y:S01]  /*0070*/  LDC.64 R4, c[0x0][0x390] ;  /* 0x0000e400ff047b82 */ /* 0x000f220000000a00 */
[----:B0-----:R-:W-:-:S07]  /*0080*/  ULEA UR4, UR5, UR4, 0x18 ;  /* 0x0000000405047291 */ /* 0x001fce000f8ec0ff */
[----:B------:R-:W0:Y:S02]  /*0090*/  LDC.64 R6, c[0x0][0x380] ;  /* 0x0000e000ff067b82 */ /* 0x000e240000000a00 */
[----:B------:R-:W-:Y:S01]  /*00a0*/  STS [UR4], RZ ;  /* 0x000000ffff007988 */ /* 0x000fe20008000804 */
[-C--:B-1----:R-:W-:Y:S02]  /*00b0*/  LEA R3, R0, R11.reuse, 0x4 ;  /* 0x0000000b00037211 */ /* 0x082fe400078e20ff */
[----:B---3--:R-:W-:-:S03]  /*00c0*/  LEA R9, R2, R11, 0x4 ;  /* 0x0000000b02097211 */ /* 0x008fc600078e20ff */
[----:B----4-:R-:W-:Y:S01]  /*00d0*/  IMAD.WIDE.U32 R4, R3, 0x4, R4 ;  /* 0x0000000403047825 */ /* 0x010fe200078e0004 */
[----:B------:R-:W-:Y:S03]  /*00e0*/  BAR.SYNC.DEFER_BLOCKING 0x0 ;  /* 0x0000000000007b1d */ /* 0x000fe60000010000 */
[----:B0-----:R-:W-:-:S03]  /*00f0*/  IMAD.WIDE.U32 R6, R9, 0x4, R6 ;  /* 0x0000000409067825 */ /* 0x001fc600078e0006 */
[----:B--2---:R-:W2:Y:S04]  /*0100*/  LDG.E R4, desc[UR6][R4.64] ;  /* 0x0000000604047981 */ /* 0x004ea8000c1e1900 */
[----:B------:R-:W2:Y:S01]  /*0110*/  LDG.E R7, desc[UR6][R6.64] ;  /* 0x0000000606077981 */ /* 0x000ea2000c1e1900 */
[----:B------:R-:W-:Y:S01]  /*0120*/  VOTEU.ANY UR5, UPT, PT ;  /* 0x0000000000057886 */ /* 0x000fe200038e0100 */
[----:B------:R-:W-:Y:S01]  /*0130*/  LOP3.LUT P0, RZ, R11, 0xf, RZ, 0xc0, !PT ;  /* 0x0000000f0bff7812 */ /* 0x000fe2000780c0ff */
[----:B------:R-:W-:Y:S01]  /*0140*/  UFLO.U32 UR5, UR5 ;  /* 0x00000005000572bd */ /* 0x000fe200080e0000 */
[----:B------:R-:W0:Y:S05]  /*0150*/  S2R R3, SR_LANEID ;  /* 0x0000000000037919 */ /* 0x000e2a0000000000 */
[----:B0-----:R-:W-:-:S02]  /*0160*/  ISETP.EQ.U32.AND P1, PT, R3, UR5, PT ;  /* 0x0000000503007c0c */ /* 0x001fc4000bf22070 */
[----:B--2---:R-:W-:-:S05]  /*0170*/  IADD3 R0, PT, PT, R4, -R7, RZ ;  /* 0x8000000704007210 */ /* 0x004fca0007ffe0ff */
[----:B------:R-:W-:-:S04]  /*0180*/  IMAD R0, R0, R0, RZ ;  /* 0x0000000000007224 */ /* 0x000fc800078e02ff */
[----:B------:R-:W0:Y:S02]  /*0190*/  REDUX.SUM UR8, R0 ;  /* 0x00000000000873c4 */ /* 0x000e24000000c000 */
[----:B0-----:R-:W-:-:S05]  /*01a0*/  MOV R3, UR8 ;  /* 0x0000000800037c02 */ /* 0x001fca0008000f00 */
[----:B------:R0:W-:Y:S01]  /*01b0*/  @P1 ATOMS.ADD RZ, [UR4], R3 ;  /* 0x00000003ffff198c */ /* 0x0001e20008000004 */
[----:B------:R-:W-:Y:S06]  /*01c0*/  BAR.SYNC.DEFER_BLOCKING 0x0 ;  /* 0x0000000000007b1d */ /* 0x000fec0000010000 */
[----:B------:R-:W-:Y:S05]  /*01d0*/  @P0 EXIT ;  /* 0x000000000000094d */ /* 0x000fea0003800000 */
[----:B------:R-:W1:Y:S02]  /*01e0*/  LDS R0, [UR4] ;  /* 0x00000004ff007984 */ /* 0x000e640008000800 */
[----:B-1----:R-:W-:-:S04]  /*01f0*/  I2FP.F32.U32 R0, R0 ;  /* 0x0000000000007245 */ /* 0x002fc80000201000 */
[----:B0-----:R0:W1:Y:S01]  /*0200*/  MUFU.RSQ R3, R0 ;  /* 0x0000000000037308 */ /* 0x0010620000001400 */
[----:B------:R-:W-:-:S05]  /*0210*/  VIADD R4, R0, 0xf3000000 ;  /* 0xf300000000047836 */ /* 0x000fca0000000000 */
[----:B------:R-:W-:-:S13]  /*0220*/  ISETP.GT.U32.AND P0, PT, R4, 0x727fffff, PT ;  /* 0x727fffff0400780c */ /* 0x000fda0003f04070 */
[----:B01----:R-:W-:Y:S05]  /*0230*/  @!P0 BRA `(.L_x_0) ;  /* 0x0000000000108947 */ /* 0x003fea0003800000 */
[----:B------:R-:W-:-:S07]  /*0240*/  MOV R6, 0x260 ;  /* 0x0000026000067802 */ /* 0x000fce0000000f00 */
[----:B------:R-:W-:Y:S05]  /*0250*/  CALL.REL.NOINC `($__internal_0_$__cuda_sm20_sqrt_rn_f32_slowpath) ;  /* 0x0000000000287944 */ /* 0x000fea0003c00000 */
[----:B------:R-:W-:Y:S01]  /*0260*/  MOV R7, R3 ;  /* 0x0000000300077202 */ /* 0x000fe20000000f00 */
[----:B------:R-:W-:Y:S06]  /*0270*/  BRA `(.L_x_1) ;  /* 0x0000000000107947 */ /* 0x000fec0003800000 */
.L_x_0:
[----:B------:R-:W-:Y:S01]  /*0280*/  FMUL.FTZ R7, R0, R3 ;  /* 0x0000000300077220 */ /* 0x000fe20000410000 */
[----:B------:R-:W-:-:S03]  /*0290*/  FMUL.FTZ R3, R3, 0.5 ;  /* 0x3f00000003037820 */ /* 0x000fc60000410000 */
[----:B------:R-:W-:-:S04]  /*02a0*/  FFMA R0, -R7, R7, R0 ;  /* 0x0000000707007223 */ /* 0x000fc80000000100 */
[----:B------:R-:W-:-:S07]  /*02b0*/  FFMA R7, R0, R3, R7 ;  /* 0x0000000300077223 */ /* 0x000fce0000000007 */
.L_x_1:
[----:B------:R-:W0:Y:S02]  /*02c0*/  LDC.64 R4, c[0x0][0x388] ;  /* 0x0000e200ff047b82 */ /* 0x000e240000000a00 */
[----:B0-----:R-:W-:-:S05]  /*02d0*/  IMAD.WIDE.U32 R2, R2, 0x4, R4 ;  /* 0x0000000402027825 */ /* 0x001fca00078e0004 */
[----:B------:R-:W-:Y:S01]  /*02e0*/  STG.E desc[UR6][R2.64], R7 ;  /* 0x0000000702007986 */ /* 0x000fe2000c101906 */
[----:B------:R-:W-:Y:S05]  /*02f0*/  EXIT ;  /* 0x000000000000794d */ /* 0x000fea0003800000 */
        .weak           $__internal_0_$__cuda_sm20_sqrt_rn_f32_slowpath
        .type           $__internal_0_$__cuda_sm20_sqrt_rn_f32_slowpath,@function
        .size           $__internal_0_$__cuda_sm20_sqrt_rn_f32_slowpath,(.L_x_4 - $__internal_0_$__cuda_sm20_sqrt_rn_f32_slowpath)
$__internal_0_$__cuda_sm20_sqrt_rn_f32_slowpath:
[----:B------:R-:W-:-:S13]  /*0300*/  LOP3.LUT P0, RZ, R0, 0x7fffffff, RZ, 0xc0, !PT ;  /* 0x7fffffff00ff7812 */ /* 0x000fda000780c0ff */
[----:B------:R-:W-:Y:S01]  /*0310*/  @!P0 MOV R3, R0 ;  /* 0x0000000000038202 */ /* 0x000fe20000000f00 */
[----:B------:R-:W-:Y:S06]  /*0320*/  @!P0 BRA `(.L_x_2) ;  /* 0x0000000000448947 */ /* 0x000fec0003800000 */
[----:B------:R-:W-:-:S13]  /*0330*/  FSETP.GEU.FTZ.AND P0, PT, R0, RZ, PT ;  /* 0x000000ff0000720b */ /* 0x000fda0003f1e000 */
[----:B------:R-:W-:Y:S01]  /*0340*/  @!P0 IMAD.MOV.U32 R3, RZ, RZ, 0x7fffffff ;  /* 0x7fffffffff038424 */ /* 0x000fe200078e00ff */
[----:B------:R-:W-:Y:S06]  /*0350*/  @!P0 BRA `(.L_x_2) ;  /* 0x0000000000388947 */ /* 0x000fec0003800000 */
[----:B------:R-:W-:-:S13]  /*0360*/  FSETP.GTU.FTZ.AND P0, PT, |R0|, +INF , PT ;  /* 0x7f8000000000780b */ /* 0x000fda0003f1c200 */
[----:B------:R-:W-:Y:S01]  /*0370*/  @P0 FADD.FTZ R3, R0, 1 ;  /* 0x3f80000000030421 */ /* 0x000fe20000010000 */
[----:B------:R-:W-:Y:S06]  /*0380*/  @P0 BRA `(.L_x_2) ;  /* 0x00000000002c0947 */ /* 0x000fec0003800000 */
[----:B------:R-:W-:-:S13]  /*0390*/  FSETP.NEU.FTZ.AND P0, PT, |R0|, +INF , PT ;  /* 0x7f8000000000780b */ /* 0x000fda0003f1d200 */
[----:B------:R-:W-:Y:S01]  /*03a0*/  @!P0 MOV R3, R0 ;  /* 0x0000000000038202 */ /* 0x000fe20000000f00 */
[----:B------:R-:W-:Y:S06]  /*03b0*/  @!P0 BRA `(.L_x_2) ;  /* 0x0000000000208947 */ /* 0x000fec0003800000 */
[----:B------:R-:W-:-:S04]  /*03c0*/  FFMA R0, R0, 1.84467440737095516160e+19, RZ ;  /* 0x5f80000000007823 */ /* 0x000fc800000000ff */
[----:B------:R-:W0:Y:S02]  /*03d0*/  MUFU.RSQ R3, R0 ;  /* 0x0000000000037308 */ /* 0x000e240000001400 */
[----:B0-----:R-:W-:Y:S01]  /*03e0*/  FMUL.FTZ R5, R0, R3 ;  /* 0x0000000300057220 */ /* 0x001fe20000410000 */
[----:B------:R-:W-:-:S03]  /*03f0*/  FMUL.FTZ R3, R3, 0.5 ;  /* 0x3f00000003037820 */ /* 0x000fc60000410000 */
[----:B------:R-:W-:-:S04]  /*0400*/  FADD.FTZ R4, -R5, -RZ ;  /* 0x800000ff05047221 */ /* 0x000fc80000010100 */
[----:B------:R-:W-:-:S04]  /*0410*/  FFMA R4, R5, R4, R0 ;  /* 0x0000000405047223 */ /* 0x000fc80000000000 */
[----:B------:R-:W-:-:S04]  /*0420*/  FFMA R3, R4, R3, R5 ;  /* 0x0000000304037223 */ /* 0x000fc80000000005 */
[----:B------:R-:W-:-:S07]  /*0430*/  FMUL.FTZ R3, R3, 2.3283064365386962891e-10 ;  /* 0x2f80000003037820 */ /* 0x000fce0000410000 */
.L_x_2:
[----:B------:R-:W-:Y:S01]  /*0440*/  HFMA2 R5, -RZ, RZ, 0, 0 ;  /* 0x00000000ff057431 */ /* 0x000fe200000001ff */
[----:B------:R-:W-:-:S04]  /*0450*/  MOV R4, R6 ;  /* 0x0000000600047202 */ /* 0x000fc80000000f00 */
[----:B------:R-:W-:Y:S05]  /*0460*/  RET.REL.NODEC R4 `(_Z19calculateDifferencePiPfS_i) ;  /* 0xfffffff804e47950 */ /* 0x000fea0003c3ffff */
.L_x_3:
[----:B------:R-:W-:-:S00]  /*0470*/  BRA `(.L_x_3) ;  /* 0xfffffffc00fc7947 */ /* 0x000fc0000383ffff */
[----:B------:R-:W-:-:S00]  /*0480*/  NOP ;  /* 0x0000000000007918 */ /* 0x000fc00000000000 */
[----:B------:R-:W-:-:S00]  /*0490*/  NOP ;  /* 0x0000000000007918 */ /* 0x000fc00000000000 */
[----:B------:R-:W-:-:S00]  /*04a0*/  NOP ;  /* 0x0000000000007918 */ /* 0x000fc00000000000 */
[----:B------:R-:W-:-:S00]  /*04b0*/  NOP ;  /* 0x0000000000007918 */ /* 0x000fc00000000000 */
[----:B------:R-:W-:-:S00]  /*04c0*/  NOP ;  /* 0x0000000000007918 */ /* 0x000fc00000000000 */
[----:B------:R-:W-:-:S00]  /*04d0*/  NOP ;  /* 0x0000000000007918 */ /* 0x000fc00000000000 */
[----:B------:R-:W-:-:S00]  /*04e0*/  NOP ;  /* 0x0000000000007918 */ /* 0x000fc00000000000 */
[----:B------:R-:W-:-:S00]  /*04f0*/  NOP ;  /* 0x0000000000007918 */ /* 0x000fc00000000000 */
.L_x_4:


//--------------------- .nv.shared._Z19calculateDifferencePiPfS_i --------------------------
	.section	.nv.shared._Z19calculateDifferencePiPfS_i,"aw",@nobits
	.sectionflags	@""
	.align	4
.nv.shared._Z19calculateDifferencePiPfS_i:
	.zero		1028


//--------------------- .nv.shared.reserved.0     --------------------------
	.section	.nv.shared.reserved.0,"aw",@nobits
	.weak		__nv_reservedSMEM_offset_0_alias
	.size		__nv_reservedSMEM_offset_0_alias, 0, 64
	.other		__nv_reservedSMEM_offset_0_alias,@"STO_CUDA_RESERVED_SHARED STV_DEFAULT"
__nv_reservedSMEM_offset_0_alias:
	.zero		0
	.zero		64


//--------------------- .nv.constant0._Z19calculateDifferencePiPfS_i --------------------------
	.section	.nv.constant0._Z19calculateDifferencePiPfS_i,"a",@progbits
	.sectionflags	@""
	.align	4
.nv.constant0._Z19calculateDifferencePiPfS_i:
	.zero		924


//--------------------- SYMBOLS --------------------------

	.type		.nv.reservedSmem.offset0,@object
	.size		.nv.reservedSmem.offset0,0x4
	.type		.nv.reservedSmem.cap,@object
	.size		.nv.reservedSmem.cap,0x4
